	.headerflags	@"EF_CUDA_TEXMODE_UNIFIED EF_CUDA_64BIT_ADDRESS EF_CUDA_ACCELERATORS EF_CUDA_SM90 EF_CUDA_VIRTUAL_SM(EF_CUDA_SM90)"
	.elftype	@"ET_EXEC"


//--------------------- .nv.info                  --------------------------
	.section	.nv.info,"",@"SHT_CUDA_INFO"
	.align	4


	//----- nvinfo : EIATTR_REGCOUNT
	.align		4
        /*0000*/ 	.byte	0x04, 0x2f
        /*0002*/ 	.short	(.L_2 - .L_1)
	.align		4
.L_1:
        /*0004*/ 	.word	index@(triton_poi_fused__native_batch_norm_legit_leaky_relu_10)
        /*0008*/ 	.word	0x00000020


	//----- nvinfo : EIATTR_MIN_STACK_SIZE
	.align		4
.L_2:
        /*000c*/ 	.byte	0x04, 0x12
        /*000e*/ 	.short	(.L_4 - .L_3)
	.align		4
.L_3:
        /*0010*/ 	.word	index@(triton_poi_fused__native_batch_norm_legit_leaky_relu_10)
        /*0014*/ 	.word	0x00000000


	//----- nvinfo : EIATTR_FRAME_SIZE
	.align		4
.L_4:
        /*0018*/ 	.byte	0x04, 0x11
        /*001a*/ 	.short	(.L_6 - .L_5)
	.align		4
.L_5:
        /*001c*/ 	.word	index@(triton_poi_fused__native_batch_norm_legit_leaky_relu_10)
        /*0020*/ 	.word	0x00000000


	//----- nvinfo : EIATTR_MIN_STACK_SIZE
	.align		4
.L_6:
        /*0024*/ 	.byte	0x04, 0x12
        /*0026*/ 	.short	(.L_8 - .L_7)
	.align		4
.L_7:
        /*0028*/ 	.word	index@(triton_poi_fused__native_batch_norm_legit_leaky_relu_10)
        /*002c*/ 	.word	0x00000000
.L_8:


//--------------------- .nv.info.triton_poi_fused__native_batch_norm_legit_leaky_relu_10 --------------------------
	.section	.nv.info.triton_poi_fused__native_batch_norm_legit_leaky_relu_10,"",@"SHT_CUDA_INFO"
	.sectionflags	@""
	.align	4


	//----- nvinfo : EIATTR_CUDA_API_VERSION
	.align		4
        /*0000*/ 	.byte	0x04, 0x37
        /*0002*/ 	.short	(.L_10 - .L_9)
.L_9:
        /*0004*/ 	.word	0x0000007c


	//----- nvinfo : EIATTR_KPARAM_INFO
	.align		4
.L_10:
        /*0008*/ 	.byte	0x04, 0x17
        /*000a*/ 	.short	(.L_12 - .L_11)
.L_11:
        /*000c*/ 	.word	0x00000000
        /*0010*/ 	.short	0x0007
        /*0012*/ 	.short	0x0034
        /*0014*/ 	.byte	0x00, 0xf0, 0x11, 0x00


	//----- nvinfo : EIATTR_KPARAM_INFO
	.align		4
.L_12:
        /*0018*/ 	.byte	0x04, 0x17
        /*001a*/ 	.short	(.L_14 - .L_13)
.L_13:
        /*001c*/ 	.word	0x00000000
        /*0020*/ 	.short	0x0006
        /*0022*/ 	.short	0x0030
        /*0024*/ 	.byte	0x00, 0xf0, 0x11, 0x00


	//----- nvinfo : EIATTR_KPARAM_INFO
	.align		4
.L_14:
        /*0028*/ 	.byte	0x04, 0x17
        /*002a*/ 	.short	(.L_16 - .L_15)
.L_15:
        /*002c*/ 	.word	0x00000000
        /*0030*/ 	.short	0x0005
        /*0032*/ 	.short	0x0028
        /*0034*/ 	.byte	0x00, 0xf4, 0x21, 0x00


	//----- nvinfo : EIATTR_KPARAM_INFO
	.align		4
.L_16:
        /*0038*/ 	.byte	0x04, 0x17
        /*003a*/ 	.short	(.L_18 - .L_17)
.L_17:
        /*003c*/ 	.word	0x00000000
        /*0040*/ 	.short	0x0004
        /*0042*/ 	.short	0x0020
        /*0044*/ 	.byte	0x00, 0xf4, 0x21, 0x00


	//----- nvinfo : EIATTR_KPARAM_INFO
	.align		4
.L_18:
        /*0048*/ 	.byte	0x04, 0x17
        /*004a*/ 	.short	(.L_20 - .L_19)
.L_19:
        /*004c*/ 	.word	0x00000000
        /*0050*/ 	.short	0x0003
        /*0052*/ 	.short	0x0018
        /*0054*/ 	.byte	0x00, 0xf4, 0x21, 0x00


	//----- nvinfo : EIATTR_KPARAM_INFO
	.align		4
.L_20:
        /*0058*/ 	.byte	0x04, 0x17
        /*005a*/ 	.short	(.L_22 - .L_21)
.L_21:
        /*005c*/ 	.word	0x00000000
        /*0060*/ 	.short	0x0002
        /*0062*/ 	.short	0x0010
        /*0064*/ 	.byte	0x00, 0xf4, 0x21, 0x00


	//----- nvinfo : EIATTR_KPARAM_INFO
	.align		4
.L_22:
        /*0068*/ 	.byte	0x04, 0x17
        /*006a*/ 	.short	(.L_24 - .L_23)
.L_23:
        /*006c*/ 	.word	0x00000000
        /*0070*/ 	.short	0x0001
        /*0072*/ 	.short	0x0008
        /*0074*/ 	.byte	0x00, 0xf4, 0x21, 0x00


	//----- nvinfo : EIATTR_KPARAM_INFO
	.align		4
.L_24:
        /*0078*/ 	.byte	0x04, 0x17
        /*007a*/ 	.short	(.L_26 - .L_25)
.L_25:
        /*007c*/ 	.word	0x00000000
        /*0080*/ 	.short	0x0000
        /*0082*/ 	.short	0x0000
        /*0084*/ 	.byte	0x00, 0xf4, 0x21, 0x00


	//----- nvinfo : EIATTR_SPARSE_MMA_MASK
	.align		4
.L_26:
        /*0088*/ 	.byte	0x03, 0x50
        /*008a*/ 	.short	0x0000


	//----- nvinfo : EIATTR_MAXREG_COUNT
	.align		4
        /*008c*/ 	.byte	0x03, 0x1b
        /*008e*/ 	.short	0x00ff


	//----- nvinfo : EIATTR_EXIT_INSTR_OFFSETS
	.align		4
        /*0090*/ 	.byte	0x04, 0x1c
        /*0092*/ 	.short	(.L_28 - .L_27)


	//   ....[0]....
.L_27:
        /*0094*/ 	.word	0x00000810


	//   ....[1]....
        /*0098*/ 	.word	0x00000860


	//----- nvinfo : EIATTR_REQNTID
	.align		4
.L_28:
        /*009c*/ 	.byte	0x04, 0x10
        /*009e*/ 	.short	(.L_30 - .L_29)
.L_29:
        /*00a0*/ 	.word	0x00000080
        /*00a4*/ 	.word	0x00000001
        /*00a8*/ 	.word	0x00000001


	//----- nvinfo : EIATTR_CBANK_PARAM_SIZE
	.align		4
.L_30:
        /*00ac*/ 	.byte	0x03, 0x19
        /*00ae*/ 	.short	0x0038


	//----- nvinfo : EIATTR_PARAM_CBANK
	.align		4
        /*00b0*/ 	.byte	0x04, 0x0a
        /*00b2*/ 	.short	(.L_32 - .L_31)
	.align		4
.L_31:
        /*00b4*/ 	.word	index@(.nv.constant0.triton_poi_fused__native_batch_norm_legit_leaky_relu_10)
        /*00b8*/ 	.short	0x0210
        /*00ba*/ 	.short	0x0038


	//----- nvinfo : EIATTR_SW_WAR
	.align		4
.L_32:
        /*00bc*/ 	.byte	0x04, 0x36
        /*00be*/ 	.short	(.L_34 - .L_33)
.L_33:
        /*00c0*/ 	.word	0x00000008
.L_34:


//--------------------- .nv.callgraph             --------------------------
	.section	.nv.callgraph,"",@"SHT_CUDA_CALLGRAPH"
	.align	4
	.sectionentsize	8
	.align		4
        /*0000*/ 	.word	0x00000000
	.align		4
        /*0004*/ 	.word	0xffffffff
	.align		4
        /*0008*/ 	.word	0x00000000
	.align		4
        /*000c*/ 	.word	0xfffffffe
	.align		4
        /*0010*/ 	.word	0x00000000
	.align		4
        /*0014*/ 	.word	0xfffffffd
	.align		4
        /*0018*/ 	.word	0x00000000
	.align		4
        /*001c*/ 	.word	0xfffffffc


//--------------------- .nv.constant4             --------------------------
	.section	.nv.constant4,"a",@progbits
	.align	8
	.align		8
.nv.constant4:
        /*0000*/ 	.dword	_$_str


//--------------------- .text.triton_poi_fused__native_batch_norm_legit_leaky_relu_10 --------------------------
	.section	.text.triton_poi_fused__native_batch_norm_legit_leaky_relu_10,"ax",@progbits
	.sectionflags	@"SHF_BARRIERS=1"
	.align	128
        .global         triton_poi_fused__native_batch_norm_legit_leaky_relu_10
        .type           triton_poi_fused__native_batch_norm_legit_leaky_relu_10,@function
        .size           triton_poi_fused__native_batch_norm_legit_leaky_relu_10,(.L_x_1 - triton_poi_fused__native_batch_norm_legit_leaky_relu_10)
        .other          triton_poi_fused__native_batch_norm_legit_leaky_relu_10,@"STO_CUDA_ENTRY STV_DEFAULT"
triton_poi_fused__native_batch_norm_legit_leaky_relu_10:
.text.triton_poi_fused__native_batch_norm_legit_leaky_relu_10:
[----:B------:R-:W0:Y:S01]  /*0000*/  LDC R1, c[0x0][0x28] ;  /* 0x00000a00ff017b82 */ /* 0x000e220000000800 */
[----:B------:R-:W1:Y:S07]  /*0010*/  S2R R21, SR_CTAID.X ;  /* 0x0000000000157919 */ /* 0x000e6e0000002500 */
[----:B------:R-:W2:Y:S01]  /*0020*/  LDC.64 R8, c[0x0][0x220] ;  /* 0x00008800ff087b82 */ /* 0x000ea20000000a00 */
[----:B------:R-:W-:Y:S01]  /*0030*/  CS2R R16, SRZ ;  /* 0x0000000000107805 */ /* 0x000fe2000001ff00 */
[----:B------:R-:W-:Y:S01]  /*0040*/  ULDC.64 UR6, c[0x0][0x208] ;  /* 0x0000820000067ab9 */ /* 0x000fe20000000a00 */
[----:B------:R-:W3:Y:S01]  /*0050*/  S2R R20, SR_CTAID.Y ;  /* 0x0000000000147919 */ /* 0x000ee20000002600 */
[----:B------:R-:W4:Y:S04]  /*0060*/  S2R R19, SR_TID.X ;  /* 0x0000000000137919 */ /* 0x000f280000002100 */
[----:B------:R-:W5:Y:S08]  /*0070*/  LDC.64 R2, c[0x0][0x210] ;  /* 0x00008400ff027b82 */ /* 0x000f700000000a00 */
[----:B------:R-:W5:Y:S08]  /*0080*/  LDC.64 R14, c[0x0][0x218] ;  /* 0x00008600ff0e7b82 */ /* 0x000f700000000a00 */
[----:B------:R-:W5:Y:S01]  /*0090*/  LDC.64 R6, c[0x0][0x228] ;  /* 0x00008a00ff067b82 */ /* 0x000f620000000a00 */
[----:B-1----:R-:W-:Y:S01]  /*00a0*/  SHF.R.S32.HI R0, RZ, 0x1f, R21 ;  /* 0x0000001fff007819 */ /* 0x002fe20000011415 */
[C---:B--2---:R-:W-:Y:S01]  /*00b0*/  IMAD.WIDE R8, R21.reuse, 0x4, R8 ;  /* 0x0000000415087825 */ /* 0x044fe200078e0208 */
[----:B------:R-:W-:-:S02]  /*00c0*/  ISETP.GE.AND P0, PT, R21, 0x400, PT ;  /* 0x000004001500780c */ /* 0x000fc40003f06270 */
[----:B------:R-:W-:Y:S02]  /*00d0*/  LEA.HI R0, R0, R21, RZ, 0x8 ;  /* 0x0000001500007211 */ /* 0x000fe400078f40ff */
[----:B---3--:R-:W-:Y:S02]  /*00e0*/  SHF.L.U32 R20, R20, 0xa, RZ ;  /* 0x0000000a14147819 */ /* 0x008fe400000006ff */
[C---:B------:R-:W-:Y:S02]  /*00f0*/  SHF.L.U32 R4, R0.reuse, 0xa, RZ ;  /* 0x0000000a00047819 */ /* 0x040fe400000006ff */
[----:B------:R-:W-:Y:S02]  /*0100*/  LOP3.LUT R0, R0, 0xffffff00, RZ, 0xc0, !PT ;  /* 0xffffff0000007812 */ /* 0x000fe400078ec0ff */
[----:B------:R-:W-:Y:S02]  /*0110*/  LOP3.LUT R4, R4, 0xfffc0000, RZ, 0xc0, !PT ;  /* 0xfffc000004047812 */ /* 0x000fe400078ec0ff */
[----:B------:R-:W-:Y:S01]  /*0120*/  IADD3 R27, -R0, R21, RZ ;  /* 0x00000015001b7210 */ /* 0x000fe20007ffe1ff */
[----:B------:R1:W2:Y:S01]  /*0130*/  @!P0 LDG.E.EL R16, desc[UR6][R8.64] ;  /* 0x0000000608108981 */ /* 0x0002a2000c2e1900 */
[----:B----4-:R-:W-:Y:S01]  /*0140*/  LOP3.LUT R25, R20, 0x7f, R19, 0xf8, !PT ;  /* 0x0000007f14197812 */ /* 0x010fe200078ef813 */
[----:B------:R-:W-:Y:S01]  /*0150*/  HFMA2.MMA R0, -RZ, RZ, 0, 0 ;  /* 0x00000000ff007435 */ /* 0x000fe200000001ff */
[----:B------:R-:W-:-:S04]  /*0160*/  IADD3 R4, R4, R27, RZ ;  /* 0x0000001b04047210 */ /* 0x000fc80007ffe0ff */
[----:B------:R-:W-:Y:S02]  /*0170*/  LEA R25, R25, R4, 0x8 ;  /* 0x0000000419197211 */ /* 0x000fe400078e40ff */
[----:B------:R-:W3:Y:S02]  /*0180*/  LDC.64 R4, c[0x0][0x230] ;  /* 0x00008c00ff047b82 */ /* 0x000ee40000000a00 */
[----:B------:R-:W-:Y:S02]  /*0190*/  IADD3 R29, R25, 0x8000, RZ ;  /* 0x00008000191d7810 */ /* 0x000fe40007ffe0ff */
[----:B------:R-:W-:Y:S02]  /*01a0*/  IADD3 R11, R25, 0x10000, RZ ;  /* 0x00010000190b7810 */ /* 0x000fe40007ffe0ff */
[----:B------:R-:W-:Y:S02]  /*01b0*/  IADD3 R13, R25, 0x18000, RZ ;  /* 0x00018000190d7810 */ /* 0x000fe40007ffe0ff */
[----:B------:R-:W-:-:S02]  /*01c0*/  CS2R R22, SRZ ;  /* 0x0000000000167805 */ /* 0x000fc4000001ff00 */
[----:B------:R-:W-:Y:S01]  /*01d0*/  MOV R18, RZ ;  /* 0x000000ff00127202 */ /* 0x000fe20000000f00 */
[----:B-----5:R-:W-:Y:S01]  /*01e0*/  IMAD.WIDE R28, R29, 0x4, R2 ;  /* 0x000000041d1c7825 */ /* 0x020fe200078e0202 */
[----:B------:R-:W-:-:S03]  /*01f0*/  HFMA2.MMA R24, -RZ, RZ, 0, 0 ;  /* 0x00000000ff187435 */ /* 0x000fc600000001ff */
[--C-:B-1----:R-:W-:Y:S01]  /*0200*/  IMAD.WIDE R8, R25, 0x4, R2.reuse ;  /* 0x0000000419087825 */ /* 0x102fe200078e0202 */
[----:B------:R1:W4:Y:S03]  /*0210*/  @!P0 LDG.E R0, desc[UR6][R28.64] ;  /* 0x000000061c008981 */ /* 0x000326000c1e1900 */
[--C-:B------:R-:W-:Y:S01]  /*0220*/  IMAD.WIDE R10, R11, 0x4, R2.reuse ;  /* 0x000000040b0a7825 */ /* 0x100fe200078e0202 */
[----:B------:R-:W5:Y:S03]  /*0230*/  @!P0 LDG.E R17, desc[UR6][R8.64] ;  /* 0x0000000608118981 */ /* 0x000f66000c1e1900 */
[----:B------:R-:W-:Y:S01]  /*0240*/  IMAD.WIDE R12, R13, 0x4, R2 ;  /* 0x000000040d0c7825 */ /* 0x000fe200078e0202 */
[----:B------:R-:W4:Y:S03]  /*0250*/  @!P0 LDG.E R22, desc[UR6][R10.64] ;  /* 0x000000060a168981 */ /* 0x000f26000c1e1900 */
[----:B0-----:R-:W-:Y:S01]  /*0260*/  IMAD.WIDE R14, R21, 0x4, R14 ;  /* 0x00000004150e7825 */ /* 0x001fe200078e020e */
[----:B------:R-:W4:Y:S01]  /*0270*/  @!P0 LDG.E R18, desc[UR6][R12.64] ;  /* 0x000000060c128981 */ /* 0x000f22000c1e1900 */
[----:B-1----:R-:W-:-:S03]  /*0280*/  CS2R R28, SRZ ;  /* 0x00000000001c7805 */ /* 0x002fc6000001ff00 */
[----:B------:R0:W5:Y:S01]  /*0290*/  @!P0 LDG.E.EL R23, desc[UR6][R14.64] ;  /* 0x000000060e178981 */ /* 0x000162000c2e1900 */
[----:B---3--:R-:W-:-:S04]  /*02a0*/  IMAD.WIDE R4, R27, 0x4, R4 ;  /* 0x000000041b047825 */ /* 0x008fc800078e0204 */
[----:B------:R-:W-:Y:S01]  /*02b0*/  IMAD.WIDE R26, R21, 0x4, R6 ;  /* 0x00000004151a7825 */ /* 0x000fe200078e0206 */
[----:B------:R-:W3:Y:S04]  /*02c0*/  @!P0 LDG.E.EL R24, desc[UR6][R4.64] ;  /* 0x0000000604188981 */ /* 0x000ee8000c2e1900 */
[----:B------:R1:W3:Y:S01]  /*02d0*/  @!P0 LDG.E.EL R29, desc[UR6][R26.64] ;  /* 0x000000061a1d8981 */ /* 0x0002e2000c2e1900 */
[----:B------:R-:W-:Y:S01]  /*02e0*/  IADD3 R7, R25, 0x20000, RZ ;  /* 0x0002000019077810 */ /* 0x000fe20007ffe0ff */
[----:B0-----:R-:W-:Y:S01]  /*02f0*/  HFMA2.MMA R14, -RZ, RZ, 0, 0 ;  /* 0x00000000ff0e7435 */ /* 0x001fe200000001ff */
[----:B------:R-:W-:Y:S02]  /*0300*/  IADD3 R9, R25, 0x28000, RZ ;  /* 0x0002800019097810 */ /* 0x000fe40007ffe0ff */
[----:B------:R-:W-:-:S02]  /*0310*/  IADD3 R11, R25, 0x30000, RZ ;  /* 0x00030000190b7810 */ /* 0x000fc40007ffe0ff */
[----:B------:R-:W-:Y:S01]  /*0320*/  IADD3 R25, R25, 0x38000, RZ ;  /* 0x0003800019197810 */ /* 0x000fe20007ffe0ff */
[--C-:B------:R-:W-:Y:S01]  /*0330*/  IMAD.WIDE R6, R7, 0x4, R2.reuse ;  /* 0x0000000407067825 */ /* 0x100fe200078e0202 */
[----:B------:R-:W-:Y:S02]  /*0340*/  MOV R12, RZ ;  /* 0x000000ff000c7202 */ /* 0x000fe40000000f00 */
[----:B-1----:R-:W-:Y:S01]  /*0350*/  MOV R26, RZ ;  /* 0x000000ff001a7202 */ /* 0x002fe20000000f00 */
[--C-:B------:R-:W-:Y:S01]  /*0360*/  IMAD.WIDE R8, R9, 0x4, R2.reuse ;  /* 0x0000000409087825 */ /* 0x100fe200078e0202 */
[----:B------:R-:W3:Y:S03]  /*0370*/  @!P0 LDG.E R14, desc[UR6][R6.64] ;  /* 0x00000006060e8981 */ /* 0x000ee6000c1e1900 */
[--C-:B------:R-:W-:Y:S01]  /*0380*/  IMAD.WIDE R10, R11, 0x4, R2.reuse ;  /* 0x000000040b0a7825 */ /* 0x100fe200078e0202 */
[----:B------:R0:W3:Y:S03]  /*0390*/  @!P0 LDG.E R28, desc[UR6][R8.64] ;  /* 0x00000006081c8981 */ /* 0x0000e6000c1e1900 */
[----:B------:R-:W-:Y:S01]  /*03a0*/  IMAD.WIDE R2, R25, 0x4, R2 ;  /* 0x0000000419027825 */ /* 0x000fe200078e0202 */
[----:B------:R-:W3:Y:S04]  /*03b0*/  @!P0 LDG.E R26, desc[UR6][R10.64] ;  /* 0x000000060a1a8981 */ /* 0x000ee8000c1e1900 */
[----:B------:R1:W3:Y:S01]  /*03c0*/  @!P0 LDG.E R12, desc[UR6][R2.64] ;  /* 0x00000006020c8981 */ /* 0x0002e2000c1e1900 */
[----:B------:R-:W-:Y:S01]  /*03d0*/  HFMA2.MMA R13, -RZ, RZ, 0.8125, 0 ;  /* 0x3a800000ff0d7435 */ /* 0x000fe200000001ff */
[----:B------:R-:W0:Y:S01]  /*03e0*/  S2UR UR5, SR_CgaCtaId ;  /* 0x00000000000579c3 */ /* 0x000e220000008800 */
[----:B------:R-:W-:-:S02]  /*03f0*/  UMOV UR4, 0x400 ;  /* 0x0000040000047882 */ /* 0x000fc40000000000 */
[----:B0-----:R-:W-:Y:S01]  /*0400*/  UPRMT UR4, UR5, 0x654, UR4 ;  /* 0x0000065405047896 */ /* 0x001fe20008000004 */
[----:B------:R-:W-:-:S04]  /*0410*/  SHF.L.U32 R9, R19, 0x2, RZ ;  /* 0x0000000213097819 */ /* 0x000fc800000006ff */
[----:B------:R-:W-:-:S04]  /*0420*/  LOP3.LUT R9, R9, 0x1fc, RZ, 0xc0, !PT ;  /* 0x000001fc09097812 */ /* 0x000fc800078ec0ff */
[----:B------:R-:W-:Y:S02]  /*0430*/  LEA R8, R9, UR4, 0x2 ;  /* 0x0000000409087c11 */ /* 0x000fe4000f8e10ff */
[----:B------:R-:W-:-:S04]  /*0440*/  LOP3.LUT R20, R20, R9, RZ, 0xfc, !PT ;  /* 0x0000000914147212 */ /* 0x000fc800078efcff */
[----:B------:R-:W-:Y:S01]  /*0450*/  LEA R21, R21, R20, 0xa ;  /* 0x0000001415157211 */ /* 0x000fe200078e50ff */
[----:B--2---:R-:W-:-:S06]  /*0460*/  FFMA R13, R16, R13, 9.9999997473787516356e-06 ;  /* 0x3727c5ac100d7423 */ /* 0x004fcc000000000d */
[----:B------:R-:W0:Y:S01]  /*0470*/  MUFU.RSQ R13, R13 ;  /* 0x0000000d000d7308 */ /* 0x000e220000001400 */
[C---:B-----5:R-:W-:Y:S01]  /*0480*/  FADD R4, -R23.reuse, R17 ;  /* 0x0000001117047221 */ /* 0x060fe20000000100 */
[C---:B----4-:R-:W-:Y:S01]  /*0490*/  FADD R18, -R23.reuse, R18 ;  /* 0x0000001217127221 */ /* 0x050fe20000000100 */
[C---:B------:R-:W-:Y:S01]  /*04a0*/  FADD R0, -R23.reuse, R0 ;  /* 0x0000000017007221 */ /* 0x040fe20000000100 */
[----:B------:R-:W-:Y:S01]  /*04b0*/  FADD R22, -R23, R22 ;  /* 0x0000001617167221 */ /* 0x000fe20000000100 */
[C---:B0-----:R-:W-:Y:S01]  /*04c0*/  FMUL R15, R13.reuse, R4 ;  /* 0x000000040d0f7220 */ /* 0x041fe20000400000 */
[C---:B-1----:R-:W-:Y:S01]  /*04d0*/  FMUL R3, R13.reuse, R18 ;  /* 0x000000120d037220 */ /* 0x042fe20000400000 */
[C---:B------:R-:W-:Y:S01]  /*04e0*/  FMUL R7, R13.reuse, R0 ;  /* 0x000000000d077220 */ /* 0x040fe20000400000 */
[----:B------:R-:W-:Y:S01]  /*04f0*/  FMUL R5, R13, R22 ;  /* 0x000000160d057220 */ /* 0x000fe20000400000 */
[-CC-:B---3--:R-:W-:Y:S02]  /*0500*/  FFMA R15, R15, R29.reuse, R24.reuse ;  /* 0x0000001d0f0f7223 */ /* 0x188fe40000000018 */
[-CC-:B------:R-:W-:Y:S01]  /*0510*/  FFMA R25, R7, R29.reuse, R24.reuse ;  /* 0x0000001d07197223 */ /* 0x180fe20000000018 */
[-CC-:B------:R-:W-:Y:S01]  /*0520*/  FFMA R27, R5, R29.reuse, R24.reuse ;  /* 0x0000001d051b7223 */ /* 0x180fe20000000018 */
[----:B------:R-:W-:Y:S01]  /*0530*/  FFMA R3, R3, R29, R24 ;  /* 0x0000001d03037223 */ /* 0x000fe20000000018 */
[----:B------:R-:W-:-:S02]  /*0540*/  FSETP.GT.AND P4, PT, R15, RZ, PT ;  /* 0x000000ff0f00720b */ /* 0x000fc40003f84000 */
[----:B------:R-:W-:Y:S02]  /*0550*/  FSETP.GT.AND P3, PT, R25, RZ, PT ;  /* 0x000000ff1900720b */ /* 0x000fe40003f64000 */
[----:B------:R-:W-:Y:S02]  /*0560*/  FSETP.GT.AND P2, PT, R27, RZ, PT ;  /* 0x000000ff1b00720b */ /* 0x000fe40003f44000 */
[----:B------:R-:W-:Y:S02]  /*0570*/  FSETP.GT.AND P1, PT, R3, RZ, PT ;  /* 0x000000ff0300720b */ /* 0x000fe40003f24000 */
[----:B------:R-:W-:-:S04]  /*0580*/  LOP3.LUT R0, R19, 0x7f, RZ, 0xc0, !PT ;  /* 0x0000007f13007812 */ /* 0x000fc800078ec0ff */
[----:B------:R-:W-:Y:S01]  /*0590*/  LEA R0, R0, UR4, 0x2 ;  /* 0x0000000400007c11 */ /* 0x000fe2000f8e10ff */
[----:B------:R-:W-:Y:S02]  /*05a0*/  @!P4 FMUL R15, R15, 0.20000000298023223877 ;  /* 0x3e4ccccd0f0fc820 */ /* 0x000fe40000400000 */
[----:B------:R-:W-:Y:S02]  /*05b0*/  @!P3 FMUL R25, R25, 0.20000000298023223877 ;  /* 0x3e4ccccd1919b820 */ /* 0x000fe40000400000 */
[----:B------:R-:W-:Y:S02]  /*05c0*/  @!P2 FMUL R27, R27, 0.20000000298023223877 ;  /* 0x3e4ccccd1b1ba820 */ /* 0x000fe40000400000 */
[----:B------:R-:W-:Y:S01]  /*05d0*/  @!P1 FMUL R3, R3, 0.20000000298023223877 ;  /* 0x3e4ccccd03039820 */ /* 0x000fe20000400000 */
[----:B------:R0:W-:Y:S04]  /*05e0*/  STS [R0], R15 ;  /* 0x0000000f00007388 */ /* 0x0001e80000000800 */
[----:B------:R-:W-:Y:S04]  /*05f0*/  STS [R0+0x200], R25 ;  /* 0x0002001900007388 */ /* 0x000fe80000000800 */
[----:B------:R-:W-:Y:S04]  /*0600*/  STS [R0+0x400], R27 ;  /* 0x0004001b00007388 */ /* 0x000fe80000000800 */
[----:B------:R1:W-:Y:S01]  /*0610*/  STS [R0+0x600], R3 ;  /* 0x0006000300007388 */ /* 0x0003e20000000800 */
[----:B------:R-:W-:Y:S01]  /*0620*/  BAR.SYNC.DEFER_BLOCKING 0x0 ;  /* 0x0000000000007b1d */ /* 0x000fe20000010000 */
[C---:B------:R-:W-:Y:S01]  /*0630*/  FADD R12, -R23.reuse, R12 ;  /* 0x0000000c170c7221 */ /* 0x040fe20000000100 */
[C---:B------:R-:W-:Y:S01]  /*0640*/  FADD R14, -R23.reuse, R14 ;  /* 0x0000000e170e7221 */ /* 0x040fe20000000100 */
[C---:B------:R-:W-:Y:S01]  /*0650*/  FADD R26, -R23.reuse, R26 ;  /* 0x0000001a171a7221 */ /* 0x040fe20000000100 */
[----:B------:R-:W-:Y:S01]  /*0660*/  FADD R28, -R23, R28 ;  /* 0x0000001c171c7221 */ /* 0x000fe20000000100 */
[C---:B------:R-:W-:Y:S01]  /*0670*/  FMUL R11, R13.reuse, R12 ;  /* 0x0000000c0d0b7220 */ /* 0x040fe20000400000 */
[C---:B------:R-:W-:Y:S01]  /*0680*/  FMUL R17, R13.reuse, R14 ;  /* 0x0000000e0d117220 */ /* 0x040fe20000400000 */
[C---:B0-----:R-:W-:Y:S01]  /*0690*/  FMUL R15, R13.reuse, R26 ;  /* 0x0000001a0d0f7220 */ /* 0x041fe20000400000 */
[----:B------:R-:W-:Y:S01]  /*06a0*/  FMUL R13, R13, R28 ;  /* 0x0000001c0d0d7220 */ /* 0x000fe20000400000 */
[----:B-1----:R-:W0:Y:S01]  /*06b0*/  LDC.64 R2, c[0x0][0x238] ;  /* 0x00008e00ff027b82 */ /* 0x002e220000000a00 */
[-CC-:B------:R-:W-:Y:S01]  /*06c0*/  FFMA R17, R17, R29.reuse, R24.reuse ;  /* 0x0000001d11117223 */ /* 0x180fe20000000018 */
[-CC-:B------:R-:W-:Y:S01]  /*06d0*/  FFMA R15, R15, R29.reuse, R24.reuse ;  /* 0x0000001d0f0f7223 */ /* 0x180fe20000000018 */
[-CC-:B------:R-:W-:Y:S01]  /*06e0*/  FFMA R13, R13, R29.reuse, R24.reuse ;  /* 0x0000001d0d0d7223 */ /* 0x180fe20000000018 */
[----:B------:R-:W-:-:S02]  /*06f0*/  FFMA R29, R11, R29, R24 ;  /* 0x0000001d0b1d7223 */ /* 0x000fc40000000018 */
[----:B------:R-:W-:Y:S02]  /*0700*/  FSETP.GT.AND P4, PT, R17, RZ, PT ;  /* 0x000000ff1100720b */ /* 0x000fe40003f84000 */
[----:B------:R-:W-:Y:S01]  /*0710*/  FSETP.GT.AND P2, PT, R15, RZ, PT ;  /* 0x000000ff0f00720b */ /* 0x000fe20003f44000 */
[----:B------:R-:W1:Y:S01]  /*0720*/  LDS.128 R4, [R8] ;  /* 0x0000000008047984 */ /* 0x000e620000000c00 */
[----:B------:R-:W-:Y:S01]  /*0730*/  BAR.SYNC.DEFER_BLOCKING 0x0 ;  /* 0x0000000000007b1d */ /* 0x000fe20000010000 */
[----:B------:R-:W-:Y:S02]  /*0740*/  FSETP.GT.AND P3, PT, R13, RZ, PT ;  /* 0x000000ff0d00720b */ /* 0x000fe40003f64000 */
[----:B------:R-:W-:-:S06]  /*0750*/  FSETP.GT.AND P1, PT, R29, RZ, PT ;  /* 0x000000ff1d00720b */ /* 0x000fcc0003f24000 */
[----:B------:R-:W-:Y:S02]  /*0760*/  @!P4 FMUL R17, R17, 0.20000000298023223877 ;  /* 0x3e4ccccd1111c820 */ /* 0x000fe40000400000 */
[----:B------:R-:W-:-:S03]  /*0770*/  @!P2 FMUL R15, R15, 0.20000000298023223877 ;  /* 0x3e4ccccd0f0fa820 */ /* 0x000fc60000400000 */
[----:B------:R-:W-:Y:S02]  /*0780*/  @!P3 FMUL R13, R13, 0.20000000298023223877 ;  /* 0x3e4ccccd0d0db820 */ /* 0x000fe40000400000 */
[----:B------:R-:W-:Y:S01]  /*0790*/  @!P1 FMUL R29, R29, 0.20000000298023223877 ;  /* 0x3e4ccccd1d1d9820 */ /* 0x000fe20000400000 */
[----:B------:R2:W-:Y:S04]  /*07a0*/  STS [R0], R17 ;  /* 0x0000001100007388 */ /* 0x0005e80000000800 */
[----:B------:R2:W-:Y:S04]  /*07b0*/  STS [R0+0x200], R13 ;  /* 0x0002000d00007388 */ /* 0x0005e80000000800 */
[----:B------:R2:W-:Y:S04]  /*07c0*/  STS [R0+0x400], R15 ;  /* 0x0004000f00007388 */ /* 0x0005e80000000800 */
[----:B------:R2:W-:Y:S01]  /*07d0*/  STS [R0+0x600], R29 ;  /* 0x0006001d00007388 */ /* 0x0005e20000000800 */
[----:B0-----:R-:W-:Y:S01]  /*07e0*/  IMAD.WIDE R10, R21, 0x4, R2 ;  /* 0x00000004150a7825 */ /* 0x001fe200078e0202 */
[----:B------:R-:W-:Y:S06]  /*07f0*/  BAR.SYNC.DEFER_BLOCKING 0x0 ;  /* 0x0000000000007b1d */ /* 0x000fec0000010000 */
[----:B-1----:R2:W-:Y:S01]  /*0800*/  @!P0 STG.E.128 desc[UR6][R10.64], R4 ;  /* 0x000000040a008986 */ /* 0x0025e2000c101d06 */
[----:B------:R-:W-:Y:S05]  /*0810*/  @P0 EXIT ;  /* 0x000000000000094d */ /* 0x000fea0003800000 */
[----:B--2---:R-:W0:Y:S01]  /*0820*/  LDS.128 R8, [R8] ;  /* 0x0000000008087984 */ /* 0x004e220000000c00 */
[----:B------:R-:W-:-:S05]  /*0830*/  IADD3 R21, R21, 0x200, RZ ;  /* 0x0000020015157810 */ /* 0x000fca0007ffe0ff */
[----:B------:R-:W-:-:S05]  /*0840*/  IMAD.WIDE R2, R21, 0x4, R2 ;  /* 0x0000000415027825 */ /* 0x000fca00078e0202 */
[----:B0-----:R-:W-:Y:S01]  /*0850*/  STG.E.128 desc[UR6][R2.64], R8 ;  /* 0x0000000802007986 */ /* 0x001fe2000c101d06 */
[----:B------:R-:W-:Y:S05]  /*0860*/  EXIT ;  /* 0x000000000000794d */ /* 0x000fea0003800000 */
.L_x_0:
[----:B------:R-:W-:-:S00]  /*0870*/  BRA `(.L_x_0) ;  /* 0xfffffffc00fc7947 */ /* 0x000fc0000383ffff */
[----:B------:R-:W-:-:S00]  /*0880*/  NOP ;  /* 0x0000000000007918 */ /* 0x000fc00000000000 */
[----:B------:R-:W-:-:S00]  /*0890*/  NOP ;  /* 0x0000000000007918 */ /* 0x000fc00000000000 */
[----:B------:R-:W-:-:S00]  /*08a0*/  NOP ;  /* 0x0000000000007918 */ /* 0x000fc00000000000 */
[----:B------:R-:W-:-:S00]  /*08b0*/  NOP ;  /* 0x0000000000007918 */ /* 0x000fc00000000000 */
[----:B------:R-:W-:-:S00]  /*08c0*/  NOP ;  /* 0x0000000000007918 */ /* 0x000fc00000000000 */
[----:B------:R-:W-:-:S00]  /*08d0*/  NOP ;  /* 0x0000000000007918 */ /* 0x000fc00000000000 */
[----:B------:R-:W-:-:S00]  /*08e0*/  NOP ;  /* 0x0000000000007918 */ /* 0x000fc00000000000 */
[----:B------:R-:W-:-:S00]  /*08f0*/  NOP ;  /* 0x0000000000007918 */ /* 0x000fc00000000000 */
.L_x_1:


//--------------------- .nv.global.init           --------------------------
	.section	.nv.global.init,"aw",@progbits
.nv.global.init:
	.type		_$_str,@object
	.size		_$_str,(.L_0 - _$_str)
_$_str:
        /*0000*/ 	.byte	0x5f, 0x5f, 0x43, 0x55, 0x44, 0x41, 0x5f, 0x46, 0x54, 0x5a, 0x00
.L_0:


//--------------------- .nv.shared.triton_poi_fused__native_batch_norm_legit_leaky_relu_10 --------------------------
	.section	.nv.shared.triton_poi_fused__native_batch_norm_legit_leaky_relu_10,"aw",@nobits
	.sectionflags	@""
	.align	16
	.zero		1024


//--------------------- .nv.constant0.triton_poi_fused__native_batch_norm_legit_leaky_relu_10 --------------------------
	.section	.nv.constant0.triton_poi_fused__native_batch_norm_legit_leaky_relu_10,"a",@progbits
	.sectionflags	@""
	.align	4
.nv.constant0.triton_poi_fused__native_batch_norm_legit_leaky_relu_10:
	.zero		584
